	.headerflags	@"EF_CUDA_TEXMODE_UNIFIED EF_CUDA_64BIT_ADDRESS EF_CUDA_ACCELERATORS EF_CUDA_SM90 EF_CUDA_VIRTUAL_SM(EF_CUDA_SM90)"
	.elftype	@"ET_EXEC"


//--------------------- .nv.info                  --------------------------
	.section	.nv.info,"",@"SHT_CUDA_INFO"
	.align	4


	//----- nvinfo : EIATTR_REGCOUNT
	.align		4
        /*0000*/ 	.byte	0x04, 0x2f
        /*0002*/ 	.short	(.L_3 - .L_2)
	.align		4
.L_2:
        /*0004*/ 	.word	index@(triton_poi_fused__native_batch_norm_legit_no_training__unsafe_index_add_mul_relu_sub_24)
        /*0008*/ 	.word	0x00000020


	//----- nvinfo : EIATTR_MIN_STACK_SIZE
	.align		4
.L_3:
        /*000c*/ 	.byte	0x04, 0x12
        /*000e*/ 	.short	(.L_5 - .L_4)
	.align		4
.L_4:
        /*0010*/ 	.word	index@(triton_poi_fused__native_batch_norm_legit_no_training__unsafe_index_add_mul_relu_sub_24)
        /*0014*/ 	.word	0x00000000


	//----- nvinfo : EIATTR_FRAME_SIZE
	.align		4
.L_5:
        /*0018*/ 	.byte	0x04, 0x11
        /*001a*/ 	.short	(.L_7 - .L_6)
	.align		4
.L_6:
        /*001c*/ 	.word	index@(triton_poi_fused__native_batch_norm_legit_no_training__unsafe_index_add_mul_relu_sub_24)
        /*0020*/ 	.word	0x00000000


	//----- nvinfo : EIATTR_MIN_STACK_SIZE
	.align		4
.L_7:
        /*0024*/ 	.byte	0x04, 0x12
        /*0026*/ 	.short	(.L_9 - .L_8)
	.align		4
.L_8:
        /*0028*/ 	.word	index@(triton_poi_fused__native_batch_norm_legit_no_training__unsafe_index_add_mul_relu_sub_24)
        /*002c*/ 	.word	0x00000000
.L_9:


//--------------------- .nv.info.triton_poi_fused__native_batch_norm_legit_no_training__unsafe_index_add_mul_relu_sub_24 --------------------------
	.section	.nv.info.triton_poi_fused__native_batch_norm_legit_no_training__unsafe_index_add_mul_relu_sub_24,"",@"SHT_CUDA_INFO"
	.sectionflags	@""
	.align	4


	//----- nvinfo : EIATTR_CUDA_API_VERSION
	.align		4
        /*0000*/ 	.byte	0x04, 0x37
        /*0002*/ 	.short	(.L_11 - .L_10)
.L_10:
        /*0004*/ 	.word	0x0000007c


	//----- nvinfo : EIATTR_KPARAM_INFO
	.align		4
.L_11:
        /*0008*/ 	.byte	0x04, 0x17
        /*000a*/ 	.short	(.L_13 - .L_12)
.L_12:
        /*000c*/ 	.word	0x00000000
        /*0010*/ 	.short	0x000e
        /*0012*/ 	.short	0x0070
        /*0014*/ 	.byte	0x00, 0xf0, 0x11, 0x00


	//----- nvinfo : EIATTR_KPARAM_INFO
	.align		4
.L_13:
        /*0018*/ 	.byte	0x04, 0x17
        /*001a*/ 	.short	(.L_15 - .L_14)
.L_14:
        /*001c*/ 	.word	0x00000000
        /*0020*/ 	.short	0x000d
        /*0022*/ 	.short	0x0068
        /*0024*/ 	.byte	0x00, 0xf4, 0x21, 0x00


	//----- nvinfo : EIATTR_KPARAM_INFO
	.align		4
.L_15:
        /*0028*/ 	.byte	0x04, 0x17
        /*002a*/ 	.short	(.L_17 - .L_16)
.L_16:
        /*002c*/ 	.word	0x00000000
        /*0030*/ 	.short	0x000c
        /*0032*/ 	.short	0x0060
        /*0034*/ 	.byte	0x00, 0xf4, 0x21, 0x00


	//----- nvinfo : EIATTR_KPARAM_INFO
	.align		4
.L_17:
        /*0038*/ 	.byte	0x04, 0x17
        /*003a*/ 	.short	(.L_19 - .L_18)
.L_18:
        /*003c*/ 	.word	0x00000000
        /*0040*/ 	.short	0x000b
        /*0042*/ 	.short	0x0058
        /*0044*/ 	.byte	0x00, 0xf4, 0x21, 0x00


	//----- nvinfo : EIATTR_KPARAM_INFO
	.align		4
.L_19:
        /*0048*/ 	.byte	0x04, 0x17
        /*004a*/ 	.short	(.L_21 - .L_20)
.L_20:
        /*004c*/ 	.word	0x00000000
        /*0050*/ 	.short	0x000a
        /*0052*/ 	.short	0x0050
        /*0054*/ 	.byte	0x00, 0xf4, 0x21, 0x00


	//----- nvinfo : EIATTR_KPARAM_INFO
	.align		4
.L_21:
        /*0058*/ 	.byte	0x04, 0x17
        /*005a*/ 	.short	(.L_23 - .L_22)
.L_22:
        /*005c*/ 	.word	0x00000000
        /*0060*/ 	.short	0x0009
        /*0062*/ 	.short	0x0048
        /*0064*/ 	.byte	0x00, 0xf4, 0x21, 0x00


	//----- nvinfo : EIATTR_KPARAM_INFO
	.align		4
.L_23:
        /*0068*/ 	.byte	0x04, 0x17
        /*006a*/ 	.short	(.L_25 - .L_24)
.L_24:
        /*006c*/ 	.word	0x00000000
        /*0070*/ 	.short	0x0008
        /*0072*/ 	.short	0x0040
        /*0074*/ 	.byte	0x00, 0xf4, 0x21, 0x00


	//----- nvinfo : EIATTR_KPARAM_INFO
	.align		4
.L_25:
        /*0078*/ 	.byte	0x04, 0x17
        /*007a*/ 	.short	(.L_27 - .L_26)
.L_26:
        /*007c*/ 	.word	0x00000000
        /*0080*/ 	.short	0x0007
        /*0082*/ 	.short	0x0038
        /*0084*/ 	.byte	0x00, 0xf4, 0x21, 0x00


	//----- nvinfo : EIATTR_KPARAM_INFO
	.align		4
.L_27:
        /*0088*/ 	.byte	0x04, 0x17
        /*008a*/ 	.short	(.L_29 - .L_28)
.L_28:
        /*008c*/ 	.word	0x00000000
        /*0090*/ 	.short	0x0006
        /*0092*/ 	.short	0x0030
        /*0094*/ 	.byte	0x00, 0xf4, 0x21, 0x00


	//----- nvinfo : EIATTR_KPARAM_INFO
	.align		4
.L_29:
        /*0098*/ 	.byte	0x04, 0x17
        /*009a*/ 	.short	(.L_31 - .L_30)
.L_30:
        /*009c*/ 	.word	0x00000000
        /*00a0*/ 	.short	0x0005
        /*00a2*/ 	.short	0x0028
        /*00a4*/ 	.byte	0x00, 0xf4, 0x21, 0x00


	//----- nvinfo : EIATTR_KPARAM_INFO
	.align		4
.L_31:
        /*00a8*/ 	.byte	0x04, 0x17
        /*00aa*/ 	.short	(.L_33 - .L_32)
.L_32:
        /*00ac*/ 	.word	0x00000000
        /*00b0*/ 	.short	0x0004
        /*00b2*/ 	.short	0x0020
        /*00b4*/ 	.byte	0x00, 0xf4, 0x21, 0x00


	//----- nvinfo : EIATTR_KPARAM_INFO
	.align		4
.L_33:
        /*00b8*/ 	.byte	0x04, 0x17
        /*00ba*/ 	.short	(.L_35 - .L_34)
.L_34:
        /*00bc*/ 	.word	0x00000000
        /*00c0*/ 	.short	0x0003
        /*00c2*/ 	.short	0x0018
        /*00c4*/ 	.byte	0x00, 0xf4, 0x21, 0x00


	//----- nvinfo : EIATTR_KPARAM_INFO
	.align		4
.L_35:
        /*00c8*/ 	.byte	0x04, 0x17
        /*00ca*/ 	.short	(.L_37 - .L_36)
.L_36:
        /*00cc*/ 	.word	0x00000000
        /*00d0*/ 	.short	0x0002
        /*00d2*/ 	.short	0x0010
        /*00d4*/ 	.byte	0x00, 0xf4, 0x21, 0x00


	//----- nvinfo : EIATTR_KPARAM_INFO
	.align		4
.L_37:
        /*00d8*/ 	.byte	0x04, 0x17
        /*00da*/ 	.short	(.L_39 - .L_38)
.L_38:
        /*00dc*/ 	.word	0x00000000
        /*00e0*/ 	.short	0x0001
        /*00e2*/ 	.short	0x0008
        /*00e4*/ 	.byte	0x00, 0xf4, 0x21, 0x00


	//----- nvinfo : EIATTR_KPARAM_INFO
	.align		4
.L_39:
        /*00e8*/ 	.byte	0x04, 0x17
        /*00ea*/ 	.short	(.L_41 - .L_40)
.L_40:
        /*00ec*/ 	.word	0x00000000
        /*00f0*/ 	.short	0x0000
        /*00f2*/ 	.short	0x0000
        /*00f4*/ 	.byte	0x00, 0xf4, 0x21, 0x00


	//----- nvinfo : EIATTR_SPARSE_MMA_MASK
	.align		4
.L_41:
        /*00f8*/ 	.byte	0x03, 0x50
        /*00fa*/ 	.short	0x0000


	//----- nvinfo : EIATTR_MAXREG_COUNT
	.align		4
        /*00fc*/ 	.byte	0x03, 0x1b
        /*00fe*/ 	.short	0x00ff


	//----- nvinfo : EIATTR_EXIT_INSTR_OFFSETS
	.align		4
        /*0100*/ 	.byte	0x04, 0x1c
        /*0102*/ 	.short	(.L_43 - .L_42)


	//   ....[0]....
.L_42:
        /*0104*/ 	.word	0x000008c0


	//   ....[1]....
        /*0108*/ 	.word	0x000008e0


	//----- nvinfo : EIATTR_REQNTID
	.align		4
.L_43:
        /*010c*/ 	.byte	0x04, 0x10
        /*010e*/ 	.short	(.L_45 - .L_44)
.L_44:
        /*0110*/ 	.word	0x00000080
        /*0114*/ 	.word	0x00000001
        /*0118*/ 	.word	0x00000001


	//----- nvinfo : EIATTR_CBANK_PARAM_SIZE
	.align		4
.L_45:
        /*011c*/ 	.byte	0x03, 0x19
        /*011e*/ 	.short	0x0074


	//----- nvinfo : EIATTR_PARAM_CBANK
	.align		4
        /*0120*/ 	.byte	0x04, 0x0a
        /*0122*/ 	.short	(.L_47 - .L_46)
	.align		4
.L_46:
        /*0124*/ 	.word	index@(.nv.constant0.triton_poi_fused__native_batch_norm_legit_no_training__unsafe_index_add_mul_relu_sub_24)
        /*0128*/ 	.short	0x0210
        /*012a*/ 	.short	0x0074


	//----- nvinfo : EIATTR_SW_WAR
	.align		4
.L_47:
        /*012c*/ 	.byte	0x04, 0x36
        /*012e*/ 	.short	(.L_49 - .L_48)
.L_48:
        /*0130*/ 	.word	0x00000008
.L_49:


//--------------------- .nv.callgraph             --------------------------
	.section	.nv.callgraph,"",@"SHT_CUDA_CALLGRAPH"
	.align	4
	.sectionentsize	8
	.align		4
        /*0000*/ 	.word	0x00000000
	.align		4
        /*0004*/ 	.word	0xffffffff
	.align		4
        /*0008*/ 	.word	0x00000000
	.align		4
        /*000c*/ 	.word	0xfffffffe
	.align		4
        /*0010*/ 	.word	0x00000000
	.align		4
        /*0014*/ 	.word	0xfffffffd
	.align		4
        /*0018*/ 	.word	0x00000000
	.align		4
        /*001c*/ 	.word	0xfffffffc


//--------------------- .nv.constant4             --------------------------
	.section	.nv.constant4,"a",@progbits
	.align	8
	.align		8
.nv.constant4:
        /*0000*/ 	.dword	_$_str
	.align		8
        /*0008*/ 	.dword	_$_str_$_2


//--------------------- .text.triton_poi_fused__native_batch_norm_legit_no_training__unsafe_index_add_mul_relu_sub_24 --------------------------
	.section	.text.triton_poi_fused__native_batch_norm_legit_no_training__unsafe_index_add_mul_relu_sub_24,"ax",@progbits
	.align	128
        .global         triton_poi_fused__native_batch_norm_legit_no_training__unsafe_index_add_mul_relu_sub_24
        .type           triton_poi_fused__native_batch_norm_legit_no_training__unsafe_index_add_mul_relu_sub_24,@function
        .size           triton_poi_fused__native_batch_norm_legit_no_training__unsafe_index_add_mul_relu_sub_24,(.L_x_1 - triton_poi_fused__native_batch_norm_legit_no_training__unsafe_index_add_mul_relu_sub_24)
        .other          triton_poi_fused__native_batch_norm_legit_no_training__unsafe_index_add_mul_relu_sub_24,@"STO_CUDA_ENTRY STV_DEFAULT"
triton_poi_fused__native_batch_norm_legit_no_training__unsafe_index_add_mul_relu_sub_24:
.text.triton_poi_fused__native_batch_norm_legit_no_training__unsafe_index_add_mul_relu_sub_24:
[----:B------:R-:W0:Y:S01]  /*0000*/  LDC R1, c[0x0][0x28] ;  /* 0x00000a00ff017b82 */ /* 0x000e220000000800 */
[----:B------:R-:W1:Y:S07]  /*0010*/  S2R R3, SR_TID.X ;  /* 0x0000000000037919 */ /* 0x000e6e0000002100 */
[----:B------:R-:W2:Y:S01]  /*0020*/  LDC.64 R10, c[0x0][0x218] ;  /* 0x00008600ff0a7b82 */ /* 0x000ea20000000a00 */
[----:B------:R-:W-:Y:S01]  /*0030*/  CS2R R6, SRZ ;  /* 0x0000000000067805 */ /* 0x000fe2000001ff00 */
[----:B------:R-:W-:Y:S01]  /*0040*/  ULDC.64 UR4, c[0x0][0x208] ;  /* 0x0000820000047ab9 */ /* 0x000fe20000000a00 */
[----:B------:R-:W3:Y:S05]  /*0050*/  S2R R4, SR_CTAID.X ;  /* 0x0000000000047919 */ /* 0x000eea0000002500 */
[----:B------:R-:W4:Y:S08]  /*0060*/  LDC.64 R16, c[0x0][0x220] ;  /* 0x00008800ff107b82 */ /* 0x000f300000000a00 */
[----:B------:R-:W5:Y:S01]  /*0070*/  LDC.64 R24, c[0x0][0x270] ;  /* 0x00009c00ff187b82 */ /* 0x000f620000000a00 */
[----:B------:R-:W-:-:S07]  /*0080*/  CS2R R8, SRZ ;  /* 0x0000000000087805 */ /* 0x000fce000001ff00 */
[----:B------:R-:W4:Y:S01]  /*0090*/  LDC.64 R20, c[0x0][0x230] ;  /* 0x00008c00ff147b82 */ /* 0x000f220000000a00 */
[----:B------:R-:W-:Y:S02]  /*00a0*/  CS2R R12, SRZ ;  /* 0x00000000000c7805 */ /* 0x000fe4000001ff00 */
[----:B------:R-:W-:Y:S01]  /*00b0*/  CS2R R18, SRZ ;  /* 0x0000000000127805 */ /* 0x000fe2000001ff00 */
[----:B------:R-:W-:Y:S01]  /*00c0*/  ULDC.64 UR6, c[0x0][0x228] ;  /* 0x00008a0000067ab9 */ /* 0x000fe20000000a00 */
[----:B-1----:R-:W-:-:S03]  /*00d0*/  LOP3.LUT R3, R3, 0x7f, RZ, 0xc0, !PT ;  /* 0x0000007f03037812 */ /* 0x002fc600078ec0ff */
[----:B------:R-:W1:Y:S02]  /*00e0*/  LDC.64 R14, c[0x0][0x238] ;  /* 0x00008e00ff0e7b82 */ /* 0x000e640000000a00 */
[----:B---3--:R-:W-:-:S06]  /*00f0*/  IMAD R2, R4, 0x80, R3 ;  /* 0x0000008004027824 */ /* 0x008fcc00078e0203 */
[----:B------:R-:W3:Y:S01]  /*0100*/  LDC.64 R26, c[0x0][0x248] ;  /* 0x00009200ff1a7b82 */ /* 0x000ee20000000a00 */
[----:B------:R-:W-:Y:S02]  /*0110*/  SHF.R.S32.HI R3, RZ, 0x1f, R2 ;  /* 0x0000001fff037819 */ /* 0x000fe40000011402 */
[----:B------:R-:W-:Y:S02]  /*0120*/  ISETP.GE.AND P0, PT, R2, 0x800, PT ;  /* 0x000008000200780c */ /* 0x000fe40003f06270 */
[----:B------:R-:W-:-:S03]  /*0130*/  LEA.HI R3, R3, R2, RZ, 0x3 ;  /* 0x0000000203037211 */ /* 0x000fc600078f18ff */
[----:B------:R-:W3:Y:S01]  /*0140*/  LDC.64 R28, c[0x0][0x240] ;  /* 0x00009000ff1c7b82 */ /* 0x000ee20000000a00 */
[----:B------:R-:W-:Y:S02]  /*0150*/  SHF.R.S32.HI R0, RZ, 0x3, R3 ;  /* 0x00000003ff007819 */ /* 0x000fe40000011403 */
[----:B------:R-:W-:Y:S02]  /*0160*/  LOP3.LUT R3, R3, 0xfffffff8, RZ, 0xc0, !PT ;  /* 0xfffffff803037812 */ /* 0x000fe400078ec0ff */
[----:B------:R-:W-:-:S03]  /*0170*/  LEA.HI R5, R0, R0, RZ, 0x3 ;  /* 0x0000000000057211 */ /* 0x000fc600078f18ff */
[----:B------:R-:W-:Y:S01]  /*0180*/  IMAD.IADD R3, R2, 0x1, -R3 ;  /* 0x0000000102037824 */ /* 0x000fe200078e0a03 */
[----:B------:R-:W-:-:S05]  /*0190*/  LOP3.LUT R5, R5, 0xfffffff8, RZ, 0xc0, !PT ;  /* 0xfffffff805057812 */ /* 0x000fca00078ec0ff */
[----:B------:R-:W-:-:S04]  /*01a0*/  IMAD.IADD R0, R0, 0x1, -R5 ;  /* 0x0000000100007824 */ /* 0x000fc800078e0a05 */
[----:B--2---:R-:W-:-:S05]  /*01b0*/  IMAD.WIDE R10, R0, 0x8, R10 ;  /* 0x00000008000a7825 */ /* 0x004fca00078e020a */
[----:B------:R2:W3:Y:S01]  /*01c0*/  @!P0 LDG.E.EL.64 R6, desc[UR4][R10.64] ;  /* 0x000000040a068981 */ /* 0x0004e2000c2e1b00 */
[----:B----4-:R-:W-:-:S05]  /*01d0*/  IMAD.WIDE R16, R3, 0x8, R16 ;  /* 0x0000000803107825 */ /* 0x010fca00078e0210 */
[----:B------:R-:W4:Y:S01]  /*01e0*/  @!P0 LDG.E.EL.64 R8, desc[UR4][R16.64] ;  /* 0x0000000410088981 */ /* 0x000f22000c2e1b00 */
[----:B-----5:R-:W-:-:S04]  /*01f0*/  IMAD.WIDE R24, R0, 0x8, R24 ;  /* 0x0000000800187825 */ /* 0x020fc800078e0218 */
[----:B0-----:R-:W-:Y:S01]  /*0200*/  IMAD.WIDE R20, R3, 0x8, R20 ;  /* 0x0000000803147825 */ /* 0x001fe200078e0214 */
[----:B------:R-:W5:Y:S01]  /*0210*/  @!P0 LDG.E.EL.64 R12, desc[UR4][R24.64] ;  /* 0x00000004180c8981 */ /* 0x000f62000c2e1b00 */
[----:B------:R-:W-:Y:S01]  /*0220*/  SHF.R.S32.HI R5, RZ, 0x18, R4 ;  /* 0x00000018ff057819 */ /* 0x000fe20000011404 */
[----:B--2---:R-:W0:Y:S02]  /*0230*/  LDC.64 R10, c[0x0][0x250] ;  /* 0x00009400ff0a7b82 */ /* 0x004e240000000a00 */
[----:B------:R2:W5:Y:S01]  /*0240*/  @!P0 LDG.E.EL.64 R18, desc[UR4][R20.64] ;  /* 0x0000000414128981 */ /* 0x000562000c2e1b00 */
[----:B------:R-:W-:Y:S01]  /*0250*/  SGXT R5, R5, 0x1 ;  /* 0x000000010505781a */ /* 0x000fe20000000200 */
[----:B-1----:R-:W-:-:S03]  /*0260*/  IMAD.WIDE R14, R3, 0x4, R14 ;  /* 0x00000004030e7825 */ /* 0x002fc600078e020e */
[----:B------:R-:W-:Y:S01]  /*0270*/  LEA.HI R5, R5, R2, RZ, 0x6 ;  /* 0x0000000205057211 */ /* 0x000fe200078f30ff */
[----:B------:R-:W-:-:S03]  /*0280*/  IMAD.MOV.U32 R3, RZ, RZ, RZ ;  /* 0x000000ffff037224 */ /* 0x000fc600078e00ff */
[----:B------:R-:W-:Y:S01]  /*0290*/  SHF.R.S32.HI R23, RZ, 0x6, R5 ;  /* 0x00000006ff177819 */ /* 0x000fe20000011405 */
[----:B--2---:R-:W1:Y:S02]  /*02a0*/  LDC.64 R20, c[0x0][0x258] ;  /* 0x00009600ff147b82 */ /* 0x004e640000000a00 */
[----:B------:R-:W2:Y:S01]  /*02b0*/  @!P0 LDG.E.EL R3, desc[UR4][R14.64] ;  /* 0x000000040e038981 */ /* 0x000ea2000c2e1900 */
[----:B------:R-:W-:-:S04]  /*02c0*/  LEA.HI R4, R23, R23, RZ, 0x3 ;  /* 0x0000001717047211 */ /* 0x000fc800078f18ff */
[----:B------:R-:W-:-:S04]  /*02d0*/  LOP3.LUT R4, R4, 0xfffffff8, RZ, 0xc0, !PT ;  /* 0xfffffff804047812 */ /* 0x000fc800078ec0ff */
[----:B------:R-:W-:Y:S01]  /*02e0*/  IADD3 R4, R23, -R4, RZ ;  /* 0x8000000417047210 */ /* 0x000fe20007ffe0ff */
[----:B------:R-:W-:-:S04]  /*02f0*/  IMAD.MOV.U32 R5, RZ, RZ, RZ ;  /* 0x000000ffff057224 */ /* 0x000fc800078e00ff */
[----:B0-----:R-:W-:-:S05]  /*0300*/  IMAD.WIDE R10, R4, 0x4, R10 ;  /* 0x00000004040a7825 */ /* 0x001fca00078e020a */
[----:B------:R0:W2:Y:S01]  /*0310*/  @!P0 LDG.E.EL R5, desc[UR4][R10.64] ;  /* 0x000000040a058981 */ /* 0x0000a2000c2e1900 */
[----:B---3--:R-:W-:-:S04]  /*0320*/  IMAD.WIDE R26, R4, 0x4, R26 ;  /* 0x00000004041a7825 */ /* 0x008fc800078e021a */
[----:B-1----:R-:W-:Y:S01]  /*0330*/  IMAD.WIDE R20, R4, 0x4, R20 ;  /* 0x0000000404147825 */ /* 0x002fe200078e0214 */
[----:B------:R-:W-:Y:S01]  /*0340*/  HFMA2.MMA R22, -RZ, RZ, 0, 0 ;  /* 0x00000000ff167435 */ /* 0x000fe200000001ff */
[----:B0-----:R-:W0:Y:S02]  /*0350*/  LDC.64 R10, c[0x0][0x260] ;  /* 0x00009800ff0a7b82 */ /* 0x001e240000000a00 */
[----:B------:R-:W-:Y:S02]  /*0360*/  IMAD.SHL.U32 R23, R23, 0x10, RZ ;  /* 0x0000001017177824 */ /* 0x000fe400078e00ff */
[----:B------:R-:W-:-:S04]  /*0370*/  IMAD.WIDE R28, R2, 0x4, R28 ;  /* 0x00000004021c7825 */ /* 0x000fc800078e021c */
[----:B0-----:R-:W-:Y:S01]  /*0380*/  IMAD.WIDE R10, R4, 0x4, R10 ;  /* 0x00000004040a7825 */ /* 0x001fe200078e020a */
[----:B------:R-:W-:Y:S02]  /*0390*/  MOV R4, RZ ;  /* 0x000000ff00047202 */ /* 0x000fe40000000f00 */
[----:B------:R-:W-:-:S04]  /*03a0*/  SHF.R.U32.HI R17, RZ, 0x1d, R7 ;  /* 0x0000001dff117819 */ /* 0x000fc80000011607 */
[----:B------:R-:W-:Y:S02]  /*03b0*/  LOP3.LUT R17, R17, 0x4, RZ, 0xc0, !PT ;  /* 0x0000000411117812 */ /* 0x000fe400078ec0ff */
[----:B----4-:R-:W-:Y:S02]  /*03c0*/  SHF.R.U32.HI R25, RZ, 0x1b, R9 ;  /* 0x0000001bff197819 */ /* 0x010fe40000011609 */
[----:B------:R-:W-:Y:S02]  /*03d0*/  IADD3 R24, P1, R6, R17, RZ ;  /* 0x0000001106187210 */ /* 0x000fe40007f3e0ff */
[C---:B------:R-:W-:Y:S02]  /*03e0*/  LEA R6, P2, R8.reuse, UR6, 0x2 ;  /* 0x0000000608067c11 */ /* 0x040fe4000f8410ff */
[----:B------:R-:W-:Y:S01]  /*03f0*/  LOP3.LUT R25, R25, 0x10, RZ, 0xc0, !PT ;  /* 0x0000001019197812 */ /* 0x000fe200078ec0ff */
[----:B------:R-:W-:Y:S01]  /*0400*/  IMAD.X R17, RZ, RZ, R7, P1 ;  /* 0x000000ffff117224 */ /* 0x000fe200008e0607 */
[----:B------:R-:W-:-:S02]  /*0410*/  LEA.HI.X R15, R8, UR7, R9, 0x2, P2 ;  /* 0x00000007080f7c11 */ /* 0x000fc400090f1409 */
[----:B------:R-:W-:Y:S02]  /*0420*/  IADD3 R25, P1, R25, R6, RZ ;  /* 0x0000000619197210 */ /* 0x000fe40007f3e0ff */
[----:B------:R-:W-:Y:S02]  /*0430*/  CS2R R6, SRZ ;  /* 0x0000000000067805 */ /* 0x000fe4000001ff00 */
[----:B-----5:R-:W-:Y:S02]  /*0440*/  SHF.R.U32.HI R14, RZ, 0x1d, R13 ;  /* 0x0000001dff0e7819 */ /* 0x020fe4000001160d */
[C---:B------:R-:W-:Y:S02]  /*0450*/  SHF.L.U64.HI R8, R24.reuse, 0x4, R17 ;  /* 0x0000000418087819 */ /* 0x040fe40000010211 */
[----:B------:R-:W-:Y:S01]  /*0460*/  SHF.L.U32 R24, R24, 0x4, RZ ;  /* 0x0000000418187819 */ /* 0x000fe200000006ff */
[----:B------:R-:W-:Y:S01]  /*0470*/  IMAD.X R15, RZ, RZ, R15, P1 ;  /* 0x000000ffff0f7224 */ /* 0x000fe200008e060f */
[----:B------:R-:W-:Y:S01]  /*0480*/  LOP3.LUT R14, R14, 0x4, RZ, 0xc0, !PT ;  /* 0x000000040e0e7812 */ /* 0x000fe200078ec0ff */
[----:B------:R0:W3:Y:S01]  /*0490*/  @!P0 LDG.E.EL R6, desc[UR4][R26.64] ;  /* 0x000000041a068981 */ /* 0x0000e2000c2e1900 */
[----:B------:R-:W-:-:S03]  /*04a0*/  IADD3 R16, P1, R24, R25, RZ ;  /* 0x0000001918107210 */ /* 0x000fc60007f3e0ff */
[----:B------:R1:W4:Y:S02]  /*04b0*/  @!P0 LDG.E.EL R7, desc[UR4][R20.64] ;  /* 0x0000000414078981 */ /* 0x000324000c2e1900 */
[----:B------:R-:W-:Y:S01]  /*04c0*/  IMAD.X R17, R8, 0x1, R15, P1 ;  /* 0x0000000108117824 */ /* 0x000fe200008e060f */
[----:B0-----:R-:W-:Y:S02]  /*04d0*/  IADD3 R26, P2, R12, R14, RZ ;  /* 0x0000000e0c1a7210 */ /* 0x001fe40007f5e0ff */
[----:B-1----:R-:W-:-:S03]  /*04e0*/  SHF.R.U32.HI R20, RZ, 0x1b, R19 ;  /* 0x0000001bff147819 */ /* 0x002fc60000011613 */
[----:B------:R-:W-:Y:S01]  /*04f0*/  IMAD.X R13, RZ, RZ, R13, P2 ;  /* 0x000000ffff0d7224 */ /* 0x000fe200010e060d */
[----:B------:R-:W-:Y:S02]  /*0500*/  LEA R21, P1, R18, UR6, 0x2 ;  /* 0x0000000612157c11 */ /* 0x000fe4000f8210ff */
[----:B------:R-:W-:Y:S02]  /*0510*/  LOP3.LUT R12, R20, 0x10, RZ, 0xc0, !PT ;  /* 0x00000010140c7812 */ /* 0x000fe400078ec0ff */
[----:B------:R-:W-:Y:S01]  /*0520*/  LEA.HI.X R19, R18, UR7, R19, 0x2, P1 ;  /* 0x0000000712137c11 */ /* 0x000fe200088f1413 */
[C---:B------:R-:W-:Y:S01]  /*0530*/  IMAD.SHL.U32 R18, R26.reuse, 0x10, RZ ;  /* 0x000000101a127824 */ /* 0x040fe200078e00ff */
[----:B------:R-:W-:Y:S01]  /*0540*/  IADD3 R21, P1, R12, R21, RZ ;  /* 0x000000150c157210 */ /* 0x000fe20007f3e0ff */
[----:B------:R-:W-:Y:S01]  /*0550*/  IMAD.WIDE R16, R23, 0x4, R16 ;  /* 0x0000000417107825 */ /* 0x000fe200078e0210 */
[----:B------:R-:W-:Y:S02]  /*0560*/  SHF.L.U64.HI R26, R26, 0x4, R13 ;  /* 0x000000041a1a7819 */ /* 0x000fe4000001020d */
[----:B------:R-:W0:Y:S01]  /*0570*/  LDC.64 R12, c[0x0][0x278] ;  /* 0x00009e00ff0c7b82 */ /* 0x000e220000000a00 */
[----:B------:R-:W-:Y:S01]  /*0580*/  IMAD.X R19, RZ, RZ, R19, P1 ;  /* 0x000000ffff137224 */ /* 0x000fe200008e0613 */
[----:B------:R1:W5:Y:S01]  /*0590*/  @!P0 LDG.E.EL R22, desc[UR4][R16.64] ;  /* 0x0000000410168981 */ /* 0x000362000c2e1900 */
[----:B------:R-:W-:-:S02]  /*05a0*/  IADD3 R14, P2, R18, R25, RZ ;  /* 0x00000019120e7210 */ /* 0x000fc40007f5e0ff */
[----:B------:R-:W-:Y:S02]  /*05b0*/  IADD3 R18, P3, R18, R21, RZ ;  /* 0x0000001512127210 */ /* 0x000fe40007f7e0ff */
[----:B-1----:R-:W-:Y:S02]  /*05c0*/  IADD3 R16, P1, R21, R24, RZ ;  /* 0x0000001815107210 */ /* 0x002fe40007f3e0ff */
[----:B------:R-:W1:Y:S01]  /*05d0*/  LDC.64 R20, c[0x0][0x268] ;  /* 0x00009a00ff147b82 */ /* 0x000e620000000a00 */
[----:B------:R-:W-:Y:S02]  /*05e0*/  IADD3.X R15, R26, R15, RZ, P2, !PT ;  /* 0x0000000f1a0f7210 */ /* 0x000fe400017fe4ff */
[----:B------:R-:W-:Y:S02]  /*05f0*/  IMAD.X R17, R19, 0x1, R8, P1 ;  /* 0x0000000113117824 */ /* 0x000fe400008e0608 */
[----:B------:R-:W-:Y:S01]  /*0600*/  IMAD.X R19, R26, 0x1, R19, P3 ;  /* 0x000000011a137824 */ /* 0x000fe200018e0613 */
[----:B------:R-:W-:Y:S01]  /*0610*/  CS2R R24, SRZ ;  /* 0x0000000000187805 */ /* 0x000fe2000001ff00 */
[----:B------:R-:W-:-:S04]  /*0620*/  IMAD.WIDE R14, R23, 0x4, R14 ;  /* 0x00000004170e7825 */ /* 0x000fc800078e020e */
[C---:B------:R-:W-:Y:S01]  /*0630*/  IMAD.WIDE R16, R23.reuse, 0x4, R16 ;  /* 0x0000000417107825 */ /* 0x040fe200078e0210 */
[----:B------:R0:W3:Y:S03]  /*0640*/  @!P0 LDG.E.EL R4, desc[UR4][R14.64] ;  /* 0x000000040e048981 */ /* 0x0000e6000c2e1900 */
[----:B------:R-:W-:Y:S01]  /*0650*/  IMAD.WIDE R18, R23, 0x4, R18 ;  /* 0x0000000417127825 */ /* 0x000fe200078e0212 */
[----:B------:R-:W5:Y:S03]  /*0660*/  @!P0 LDG.E.EL R25, desc[UR4][R16.64] ;  /* 0x0000000410198981 */ /* 0x000f66000c2e1900 */
[----:B------:R-:W-:Y:S02]  /*0670*/  IMAD.MOV.U32 R9, RZ, RZ, RZ ;  /* 0x000000ffff097224 */ /* 0x000fe400078e00ff */
[----:B------:R-:W-:-:S02]  /*0680*/  IMAD.MOV.U32 R23, RZ, RZ, RZ ;  /* 0x000000ffff177224 */ /* 0x000fc400078e00ff */
[----:B0-----:R-:W-:Y:S02]  /*0690*/  IMAD.WIDE R12, R0, 0x4, R12 ;  /* 0x00000004000c7825 */ /* 0x001fe400078e020c */
[----:B------:R-:W3:Y:S01]  /*06a0*/  @!P0 LDG.E R9, desc[UR4][R28.64] ;  /* 0x000000041c098981 */ /* 0x000ee2000c1e1900 */
[----:B------:R-:W-:Y:S01]  /*06b0*/  HFMA2.MMA R0, -RZ, RZ, 0, 0 ;  /* 0x00000000ff007435 */ /* 0x000fe200000001ff */
[----:B------:R-:W-:Y:S02]  /*06c0*/  IMAD.MOV.U32 R8, RZ, RZ, RZ ;  /* 0x000000ffff087224 */ /* 0x000fe400078e00ff */
[----:B------:R-:W4:Y:S01]  /*06d0*/  @!P0 LDG.E.EL R23, desc[UR4][R18.64] ;  /* 0x0000000412178981 */ /* 0x000f22000c2e1900 */
[----:B-1----:R-:W-:-:S03]  /*06e0*/  IMAD.WIDE R20, R2, 0x4, R20 ;  /* 0x0000000402147825 */ /* 0x002fc600078e0214 */
[----:B------:R0:W4:Y:S04]  /*06f0*/  @!P0 LDG.E.EL R8, desc[UR4][R10.64] ;  /* 0x000000040a088981 */ /* 0x000128000c2e1900 */
[----:B------:R-:W4:Y:S04]  /*0700*/  @!P0 LDG.E R0, desc[UR4][R20.64] ;  /* 0x0000000414008981 */ /* 0x000f28000c1e1900 */
[----:B------:R-:W4:Y:S01]  /*0710*/  @!P0 LDG.E.EL R24, desc[UR4][R12.64] ;  /* 0x000000040c188981 */ /* 0x000f22000c2e1900 */
[----:B--2---:R-:W-:Y:S01]  /*0720*/  FADD R5, R5, 9.9999997473787516356e-06 ;  /* 0x3727c5ac05057421 */ /* 0x004fe20000000000 */
[----:B------:R-:W-:Y:S01]  /*0730*/  IMAD.MOV.U32 R15, RZ, RZ, 0x3e800000 ;  /* 0x3e800000ff0f7424 */ /* 0x000fe200078e00ff */
[----:B0-----:R-:W0:Y:S02]  /*0740*/  LDC.64 R10, c[0x0][0x210] ;  /* 0x00008400ff0a7b82 */ /* 0x001e240000000a00 */
[----:B------:R-:W1:Y:S02]  /*0750*/  MUFU.SQRT R14, R5 ;  /* 0x00000005000e7308 */ /* 0x000e640000002000 */
[----:B-1----:R-:W-:-:S02]  /*0760*/  FSETP.GT.AND P1, PT, R14, 8.50705917302346158658e+37, PT ;  /* 0x7e8000000e00780b */ /* 0x002fc40003f24000 */
[----:B------:R-:W-:-:S11]  /*0770*/  FSETP.GEU.AND P2, PT, R14, 1.175494350822287508e-38, PT ;  /* 0x008000000e00780b */ /* 0x000fd60003f4e000 */
[----:B------:R-:W-:-:S04]  /*0780*/  @P1 FMUL R14, R14, 0.25 ;  /* 0x3e8000000e0e1820 */ /* 0x000fc80000400000 */
[----:B------:R-:W-:-:S06]  /*0790*/  @!P2 FMUL R14, R14, 16777216 ;  /* 0x4b8000000e0ea820 */ /* 0x000fcc0000400000 */
[----:B------:R-:W1:Y:S01]  /*07a0*/  MUFU.RCP R14, R14 ;  /* 0x0000000e000e7308 */ /* 0x000e620000001000 */
[----:B------:R-:W-:-:S05]  /*07b0*/  FSEL R15, R15, 1, P1 ;  /* 0x3f8000000f0f7808 */ /* 0x000fca0000800000 */
[----:B------:R-:W-:-:S04]  /*07c0*/  @!P2 FMUL R15, R15, 16777216 ;  /* 0x4b8000000f0fa820 */ /* 0x000fc80000400000 */
[----:B-1----:R-:W-:Y:S01]  /*07d0*/  FMUL R15, R14, R15 ;  /* 0x0000000f0e0f7220 */ /* 0x002fe20000400000 */
[----:B0-----:R-:W-:-:S04]  /*07e0*/  IMAD.WIDE R10, R2, 0x4, R10 ;  /* 0x00000004020a7825 */ /* 0x001fc800078e020a */
[----:B-----5:R-:W-:-:S04]  /*07f0*/  FADD R25, R25, -R22 ;  /* 0x8000001619197221 */ /* 0x020fc80000000000 */
[----:B------:R-:W-:Y:S01]  /*0800*/  FFMA R25, R25, R3, R22 ;  /* 0x0000000319197223 */ /* 0x000fe20000000016 */
[----:B---3--:R-:W-:Y:S01]  /*0810*/  FADD R6, -R6, R9 ;  /* 0x0000000906067221 */ /* 0x008fe20000000100 */
[----:B----4-:R-:W-:-:S03]  /*0820*/  FADD R23, R23, -R4 ;  /* 0x8000000417177221 */ /* 0x010fc60000000000 */
[----:B------:R-:W-:Y:S01]  /*0830*/  FMUL R15, R6, R15 ;  /* 0x0000000f060f7220 */ /* 0x000fe20000400000 */
[----:B------:R-:W-:-:S03]  /*0840*/  FFMA R4, R23, R3, R4 ;  /* 0x0000000317047223 */ /* 0x000fc60000000004 */
[----:B------:R-:W-:Y:S01]  /*0850*/  FFMA R7, R15, R7, R8 ;  /* 0x000000070f077223 */ /* 0x000fe20000000008 */
[----:B------:R-:W-:-:S03]  /*0860*/  FADD R4, -R25, R4 ;  /* 0x0000000419047221 */ /* 0x000fc60000000100 */
[----:B------:R-:W-:Y:S01]  /*0870*/  FADD R7, R7, R0 ;  /* 0x0000000007077221 */ /* 0x000fe20000000000 */
[----:B------:R-:W-:-:S04]  /*0880*/  FFMA R4, R4, R24, R25 ;  /* 0x0000001804047223 */ /* 0x000fc80000000019 */
[C---:B------:R-:W-:Y:S01]  /*0890*/  FADD R0, R7.reuse, R4 ;  /* 0x0000000407007221 */ /* 0x040fe20000000000 */
[----:B------:R-:W-:-:S04]  /*08a0*/  FSETP.GEU.AND P1, PT, R7, -R4, PT ;  /* 0x800000040700720b */ /* 0x000fc80003f2e000 */
[----:B------:R-:W-:Y:S01]  /*08b0*/  FSEL R3, R0, RZ, P1 ;  /* 0x000000ff00037208 */ /* 0x000fe20000800000 */
[----:B------:R-:W-:Y:S08]  /*08c0*/  @P0 EXIT ;  /* 0x000000000000094d */ /* 0x000ff00003800000 */
[----:B------:R-:W-:Y:S01]  /*08d0*/  STG.E desc[UR4][R10.64], R3 ;  /* 0x000000030a007986 */ /* 0x000fe2000c101904 */
[----:B------:R-:W-:Y:S05]  /*08e0*/  EXIT ;  /* 0x000000000000794d */ /* 0x000fea0003800000 */
.L_x_0:
[----:B------:R-:W-:-:S00]  /*08f0*/  BRA `(.L_x_0) ;  /* 0xfffffffc00fc7947 */ /* 0x000fc0000383ffff */
[----:B------:R-:W-:-:S00]  /*0900*/  NOP ;  /* 0x0000000000007918 */ /* 0x000fc00000000000 */
[----:B------:R-:W-:-:S00]  /*0910*/  NOP ;  /* 0x0000000000007918 */ /* 0x000fc00000000000 */
[----:B------:R-:W-:-:S00]  /*0920*/  NOP ;  /* 0x0000000000007918 */ /* 0x000fc00000000000 */
[----:B------:R-:W-:-:S00]  /*0930*/  NOP ;  /* 0x0000000000007918 */ /* 0x000fc00000000000 */
[----:B------:R-:W-:-:S00]  /*0940*/  NOP ;  /* 0x0000000000007918 */ /* 0x000fc00000000000 */
[----:B------:R-:W-:-:S00]  /*0950*/  NOP ;  /* 0x0000000000007918 */ /* 0x000fc00000000000 */
[----:B------:R-:W-:-:S00]  /*0960*/  NOP ;  /* 0x0000000000007918 */ /* 0x000fc00000000000 */
[----:B------:R-:W-:-:S00]  /*0970*/  NOP ;  /* 0x0000000000007918 */ /* 0x000fc00000000000 */
.L_x_1:


//--------------------- .nv.global.init           --------------------------
	.section	.nv.global.init,"aw",@progbits
.nv.global.init:
	.type		_$_str,@object
	.size		_$_str,(_$_str_$_2 - _$_str)
_$_str:
        /*0000*/ 	.byte	0x5f, 0x5f, 0x43, 0x55, 0x44, 0x41, 0x5f, 0x46, 0x54, 0x5a, 0x00
	.type		_$_str_$_2,@object
	.size		_$_str_$_2,(.L_1 - _$_str_$_2)
_$_str_$_2:
        /*000b*/ 	.byte	0x5f, 0x5f, 0x43, 0x55, 0x44, 0x41, 0x5f, 0x50, 0x52, 0x45, 0x43, 0x5f, 0x53, 0x51, 0x52, 0x54
        /*001b*/ 	.byte	0x00
.L_1:


//--------------------- .nv.constant0.triton_poi_fused__native_batch_norm_legit_no_training__unsafe_index_add_mul_relu_sub_24 --------------------------
	.section	.nv.constant0.triton_poi_fused__native_batch_norm_legit_no_training__unsafe_index_add_mul_relu_sub_24,"a",@progbits
	.sectionflags	@""
	.align	4
.nv.constant0.triton_poi_fused__native_batch_norm_legit_no_training__unsafe_index_add_mul_relu_sub_24:
	.zero		644
